//
// Generated by NVIDIA NVVM Compiler
//
// Compiler Build ID: CL-36424714
// Cuda compilation tools, release 13.0, V13.0.88
// Based on NVVM 20.0.0
//

.version 9.0
.target sm_100
.address_size 64

	// .globl	_Z24test_bit_shifting_kernelPK6__halfPS_ii
.extern .func  (.param .b32 func_retval0) vprintf
(
	.param .b64 vprintf_param_0,
	.param .b64 vprintf_param_1
)
;
.global .align 1 .b8 $str[40] = {45, 45, 45, 32, 67, 111, 110, 116, 114, 101, 45, 73, 110, 116, 101, 114, 114, 111, 103, 97, 116, 111, 105, 114, 101, 32, 84, 104, 114, 101, 97, 100, 32, 48, 32, 45, 45, 45, 10};
.global .align 1 .b8 $str$1[29] = {86, 97, 108, 101, 117, 114, 32, 69, 110, 116, 105, 101, 114, 101, 32, 79, 98, 115, 101, 114, 118, 101, 101, 58, 32, 37, 117, 10};
.global .align 1 .b8 $str$2[47] = {66, 105, 116, 115, 32, 72, 97, 117, 116, 115, 32, 40, 115, 104, 105, 102, 116, 101, 41, 32, 32, 32, 45, 62, 32, 86, 97, 108, 101, 117, 114, 32, 70, 108, 111, 116, 116, 97, 110, 116, 101, 58, 32, 37, 102, 10};
.global .align 1 .b8 $str$3[47] = {66, 105, 116, 115, 32, 66, 97, 115, 32, 32, 32, 32, 32, 32, 32, 32, 32, 32, 32, 32, 32, 32, 45, 62, 32, 86, 97, 108, 101, 117, 114, 32, 70, 108, 111, 116, 116, 97, 110, 116, 101, 58, 32, 37, 102, 10};
.global .align 1 .b8 $str$4[41] = {45, 45, 45, 45, 45, 45, 45, 45, 45, 45, 45, 45, 45, 45, 45, 45, 45, 45, 45, 45, 45, 45, 45, 45, 45, 45, 45, 45, 45, 45, 45, 45, 45, 45, 45, 45, 45, 45, 45, 10};

.visible .entry _Z24test_bit_shifting_kernelPK6__halfPS_ii(
	.param .u64 .ptr .align 1 _Z24test_bit_shifting_kernelPK6__halfPS_ii_param_0,
	.param .u64 .ptr .align 1 _Z24test_bit_shifting_kernelPK6__halfPS_ii_param_1,
	.param .u32 _Z24test_bit_shifting_kernelPK6__halfPS_ii_param_2,
	.param .u32 _Z24test_bit_shifting_kernelPK6__halfPS_ii_param_3
)
{
	.local .align 8 .b8 	__local_depot0[8];
	.reg .b64 	%SP;
	.reg .b64 	%SPL;
	.reg .pred 	%p<5>;
	.reg .b16 	%rs<3>;
	.reg .b32 	%r<28>;
	.reg .b32 	%f<3>;
	.reg .b64 	%rd<26>;
	.reg .b64 	%fd<3>;

	mov.u64 	%SPL, __local_depot0;
	cvta.local.u64 	%SP, %SPL;
	ld.param.u64 	%rd2, [_Z24test_bit_shifting_kernelPK6__halfPS_ii_param_0];
	ld.param.u64 	%rd3, [_Z24test_bit_shifting_kernelPK6__halfPS_ii_param_1];
	ld.param.u32 	%r9, [_Z24test_bit_shifting_kernelPK6__halfPS_ii_param_2];
	ld.param.u32 	%r11, [_Z24test_bit_shifting_kernelPK6__halfPS_ii_param_3];
	mov.u32 	%r1, %ctaid.x;
	mov.u32 	%r12, %ctaid.y;
	shl.b32 	%r3, %r1, 4;
	shl.b32 	%r4, %r12, 4;
	setp.ge.s32 	%p1, %r3, %r9;
	setp.ge.s32 	%p2, %r4, %r11;
	or.pred  	%p3, %p1, %p2;
	@%p3 bra 	$L__BB0_4;
	cvta.to.global.u64 	%rd4, %rd2;
	mul.lo.s32 	%r13, %r9, %r3;
	cvt.u64.u32 	%rd5, %r13;
	cvt.u64.u32 	%rd1, %r4;
	add.s64 	%rd6, %rd5, %rd1;
	shl.b64 	%rd7, %rd6, 1;
	add.s64 	%rd8, %rd4, %rd7;
	wmma.load.c.sync.aligned.row.m16n16k16.global.f16 	{%r5, %r6, %r7, %r8}, [%rd8], %r9;
	mov.u32 	%r14, %tid.x;
	or.b32  	%r15, %r14, %r1;
	or.b32  	%r16, %r15, %r12;
	setp.ne.s32 	%p4, %r16, 0;
	@%p4 bra 	$L__BB0_3;
	add.u64 	%rd9, %SP, 0;
	add.u64 	%rd10, %SPL, 0;
	cvt.u16.u32 	%rs2, %r7;
	{ .reg .b16 tmp; mov.b32 {tmp, %rs1}, %r7; }
	mov.u64 	%rd11, $str;
	cvta.global.u64 	%rd12, %rd11;
	{ // callseq 0, 0
	.param .b64 param0;
	st.param.b64 	[param0], %rd12;
	.param .b64 param1;
	st.param.b64 	[param1], 0;
	.param .b32 retval0;
	call.uni (retval0), 
	vprintf, 
	(
	param0, 
	param1
	);
	ld.param.b32 	%r17, [retval0];
	} // callseq 0
	st.local.u32 	[%rd10], %r7;
	mov.u64 	%rd13, $str$1;
	cvta.global.u64 	%rd14, %rd13;
	{ // callseq 1, 0
	.param .b64 param0;
	st.param.b64 	[param0], %rd14;
	.param .b64 param1;
	st.param.b64 	[param1], %rd9;
	.param .b32 retval0;
	call.uni (retval0), 
	vprintf, 
	(
	param0, 
	param1
	);
	ld.param.b32 	%r19, [retval0];
	} // callseq 1
	// begin inline asm
	{  cvt.f32.f16 %f1, %rs1;}

	// end inline asm
	cvt.f64.f32 	%fd1, %f1;
	st.local.f64 	[%rd10], %fd1;
	mov.u64 	%rd15, $str$2;
	cvta.global.u64 	%rd16, %rd15;
	{ // callseq 2, 0
	.param .b64 param0;
	st.param.b64 	[param0], %rd16;
	.param .b64 param1;
	st.param.b64 	[param1], %rd9;
	.param .b32 retval0;
	call.uni (retval0), 
	vprintf, 
	(
	param0, 
	param1
	);
	ld.param.b32 	%r21, [retval0];
	} // callseq 2
	// begin inline asm
	{  cvt.f32.f16 %f2, %rs2;}

	// end inline asm
	cvt.f64.f32 	%fd2, %f2;
	st.local.f64 	[%rd10], %fd2;
	mov.u64 	%rd17, $str$3;
	cvta.global.u64 	%rd18, %rd17;
	{ // callseq 3, 0
	.param .b64 param0;
	st.param.b64 	[param0], %rd18;
	.param .b64 param1;
	st.param.b64 	[param1], %rd9;
	.param .b32 retval0;
	call.uni (retval0), 
	vprintf, 
	(
	param0, 
	param1
	);
	ld.param.b32 	%r23, [retval0];
	} // callseq 3
	mov.u64 	%rd19, $str$4;
	cvta.global.u64 	%rd20, %rd19;
	{ // callseq 4, 0
	.param .b64 param0;
	st.param.b64 	[param0], %rd20;
	.param .b64 param1;
	st.param.b64 	[param1], 0;
	.param .b32 retval0;
	call.uni (retval0), 
	vprintf, 
	(
	param0, 
	param1
	);
	ld.param.b32 	%r25, [retval0];
	} // callseq 4
$L__BB0_3:
	mul.lo.s32 	%r27, %r11, %r3;
	cvt.u64.u32 	%rd21, %r27;
	add.s64 	%rd22, %rd21, %rd1;
	cvta.to.global.u64 	%rd23, %rd3;
	shl.b64 	%rd24, %rd22, 1;
	add.s64 	%rd25, %rd23, %rd24;
	wmma.store.d.sync.aligned.row.m16n16k16.global.f16 	[%rd25], {%r5, %r6, %r7, %r8}, %r11;
$L__BB0_4:
	ret;

}


// ===== COMPILED SASS (sm_100) =====

	.target	sm_100

	.elftype	@"ET_EXEC"


//--------------------- .note.nv.tkinfo           --------------------------
	.section	.note.nv.tkinfo,"",@"SHT_NOTE"
	.sectionflags	@"SHF_NOTE_NV_TKINFO"
	.tkinfo
        /*0018*/ 	.word	0x00000002
        /*0030*/ 	.string	""
        /*0030*/ 	.string	"ptxas"
        /*0030*/ 	.string	"Cuda compilation tools, release 13.0, V13.0.88"
        /*0030*/ 	.string	"Build cuda_13.0.r13.0/compiler.36424714_0"
        /*0030*/ 	.string	"-arch sm_100 -m 64 "



//--------------------- .note.nv.cuinfo           --------------------------
	.section	.note.nv.cuinfo,"",@"SHT_NOTE"
	.sectionflags	@"SHF_NOTE_NV_CUINFO"
        /*0018*/ 	.short	0x0002
        /*001a*/ 	.short	0x0064
        /*001c*/ 	.short	0x0082
	.zero		2


//--------------------- .nv.info                  --------------------------
	.section	.nv.info,"",@"SHT_CUDA_INFO"
	.align	4


	//----- nvinfo : EIATTR_REGCOUNT
	.align		4
        /*0000*/ 	.byte	0x04, 0x2f
        /*0002*/ 	.short	(.L_6 - .L_5)
	.align		4
.L_5:
        /*0004*/ 	.word	index@(_Z24test_bit_shifting_kernelPK6__halfPS_ii)
        /*0008*/ 	.word	0x0000001d


	//----- nvinfo : EIATTR_FRAME_SIZE
	.align		4
.L_6:
        /*000c*/ 	.byte	0x04, 0x11
        /*000e*/ 	.short	(.L_8 - .L_7)
	.align		4
.L_7:
        /*0010*/ 	.word	index@(_Z24test_bit_shifting_kernelPK6__halfPS_ii)
        /*0014*/ 	.word	0x00000008


	//----- nvinfo : EIATTR_MIN_STACK_SIZE
	.align		4
.L_8:
        /*0018*/ 	.byte	0x04, 0x12
        /*001a*/ 	.short	(.L_10 - .L_9)
	.align		4
.L_9:
        /*001c*/ 	.word	index@(_Z24test_bit_shifting_kernelPK6__halfPS_ii)
        /*0020*/ 	.word	0x00000008
.L_10:


//--------------------- .nv.compat                --------------------------
	.section	.nv.compat,"",@"SHT_CUDA_COMPAT_INFO"
	.align	4
        /*0000*/ 	.byte	0x02, 0x09, 0x00, 0x00, 0x02, 0x02, 0x01, 0x00, 0x02, 0x05, 0x05, 0x00, 0x03, 0x07, 0x01, 0x01
        /*0010*/ 	.byte	0x02, 0x03, 0x00, 0x00, 0x02, 0x06, 0x01, 0x00, 0x04, 0x0b, 0x08, 0x00, 0x09, 0x00, 0x00, 0x00
        /*0020*/ 	.byte	0x00, 0x00, 0x00, 0x00


//--------------------- .nv.info._Z24test_bit_shifting_kernelPK6__halfPS_ii --------------------------
	.section	.nv.info._Z24test_bit_shifting_kernelPK6__halfPS_ii,"",@"SHT_CUDA_INFO"
	.sectionflags	@""
	.align	4


	//----- nvinfo : EIATTR_CUDA_API_VERSION
	.align		4
        /*0000*/ 	.byte	0x04, 0x37
        /*0002*/ 	.short	(.L_12 - .L_11)
.L_11:
        /*0004*/ 	.word	0x00000082


	//----- nvinfo : EIATTR_KPARAM_INFO
	.align		4
.L_12:
        /*0008*/ 	.byte	0x04, 0x17
        /*000a*/ 	.short	(.L_14 - .L_13)
.L_13:
        /*000c*/ 	.word	0x00000000
        /*0010*/ 	.short	0x0003
        /*0012*/ 	.short	0x0014
        /*0014*/ 	.byte	0x00, 0xf0, 0x11, 0x00


	//----- nvinfo : EIATTR_KPARAM_INFO
	.align		4
.L_14:
        /*0018*/ 	.byte	0x04, 0x17
        /*001a*/ 	.short	(.L_16 - .L_15)
.L_15:
        /*001c*/ 	.word	0x00000000
        /*0020*/ 	.short	0x0002
        /*0022*/ 	.short	0x0010
        /*0024*/ 	.byte	0x00, 0xf0, 0x11, 0x00


	//----- nvinfo : EIATTR_KPARAM_INFO
	.align		4
.L_16:
        /*0028*/ 	.byte	0x04, 0x17
        /*002a*/ 	.short	(.L_18 - .L_17)
.L_17:
        /*002c*/ 	.word	0x00000000
        /*0030*/ 	.short	0x0001
        /*0032*/ 	.short	0x0008
        /*0034*/ 	.byte	0x00, 0xf5, 0x21, 0x00


	//----- nvinfo : EIATTR_KPARAM_INFO
	.align		4
.L_18:
        /*0038*/ 	.byte	0x04, 0x17
        /*003a*/ 	.short	(.L_20 - .L_19)
.L_19:
        /*003c*/ 	.word	0x00000000
        /*0040*/ 	.short	0x0000
        /*0042*/ 	.short	0x0000
        /*0044*/ 	.byte	0x00, 0xf5, 0x21, 0x00


	//----- nvinfo : EIATTR_SPARSE_MMA_MASK
	.align		4
.L_20:
        /*0048*/ 	.byte	0x03, 0x50
        /*004a*/ 	.short	0x0000


	//----- nvinfo : EIATTR_WMMA_USED
	.align		4
        /*004c*/ 	.byte	0x01, 0x2b
	.zero		2


	//----- nvinfo : EIATTR_MAXREG_COUNT
	.align		4
        /*0050*/ 	.byte	0x03, 0x1b
        /*0052*/ 	.short	0x00ff


	//----- nvinfo : EIATTR_EXTERNS
	.align		4
        /*0054*/ 	.byte	0x04, 0x0f
        /*0056*/ 	.short	(.L_22 - .L_21)


	//   ....[0]....
	.align		4
.L_21:
        /*0058*/ 	.word	index@(vprintf)


	//----- nvinfo : EIATTR_MERCURY_ISA_VERSION
	.align		4
.L_22:
        /*005c*/ 	.byte	0x03, 0x5f
        /*005e*/ 	.short	0x0101


	//----- nvinfo : EIATTR_VRC_CTA_INIT_COUNT
	.align		4
        /*0060*/ 	.byte	0x02, 0x4a
	.zero		1
	.zero		1


	//----- nvinfo : EIATTR_SYSCALL_OFFSETS
	.align		4
        /*0064*/ 	.byte	0x04, 0x46
        /*0066*/ 	.short	(.L_24 - .L_23)


	//   ....[0]....
.L_23:
        /*0068*/ 	.word	0x000002d0


	//   ....[1]....
        /*006c*/ 	.word	0x00000360


	//   ....[2]....
        /*0070*/ 	.word	0x00000410


	//   ....[3]....
        /*0074*/ 	.word	0x000004c0


	//   ....[4]....
        /*0078*/ 	.word	0x00000530


	//----- nvinfo : EIATTR_EXIT_INSTR_OFFSETS
	.align		4
.L_24:
        /*007c*/ 	.byte	0x04, 0x1c
        /*007e*/ 	.short	(.L_26 - .L_25)


	//   ....[0]....
.L_25:
        /*0080*/ 	.word	0x000000b0


	//   ....[1]....
        /*0084*/ 	.word	0x000006a0


	//----- nvinfo : EIATTR_CRS_STACK_SIZE
	.align		4
.L_26:
        /*0088*/ 	.byte	0x04, 0x1e
        /*008a*/ 	.short	(.L_28 - .L_27)
.L_27:
        /*008c*/ 	.word	0x00000000


	//----- nvinfo : EIATTR_CBANK_PARAM_SIZE
	.align		4
.L_28:
        /*0090*/ 	.byte	0x03, 0x19
        /*0092*/ 	.short	0x0018


	//----- nvinfo : EIATTR_PARAM_CBANK
	.align		4
        /*0094*/ 	.byte	0x04, 0x0a
        /*0096*/ 	.short	(.L_30 - .L_29)
	.align		4
.L_29:
        /*0098*/ 	.word	index@(.nv.constant0._Z24test_bit_shifting_kernelPK6__halfPS_ii)
        /*009c*/ 	.short	0x0380
        /*009e*/ 	.short	0x0018


	//----- nvinfo : EIATTR_SW_WAR
	.align		4
.L_30:
        /*00a0*/ 	.byte	0x04, 0x36
        /*00a2*/ 	.short	(.L_32 - .L_31)
.L_31:
        /*00a4*/ 	.word	0x00000008
.L_32:


//--------------------- .nv.callgraph             --------------------------
	.section	.nv.callgraph,"",@"SHT_CUDA_CALLGRAPH"
	.align	4
	.sectionentsize	8
	.align		4
        /*0000*/ 	.word	0x00000000
	.align		4
        /*0004*/ 	.word	0xffffffff
	.align		4
        /*0008*/ 	.word	index@(_Z24test_bit_shifting_kernelPK6__halfPS_ii)
	.align		4
        /*000c*/ 	.word	index@(vprintf)
	.align		4
        /*0010*/ 	.word	0x00000000
	.align		4
        /*0014*/ 	.word	0xfffffffe
	.align		4
        /*0018*/ 	.word	0x00000000
	.align		4
        /*001c*/ 	.word	0xfffffffd
	.align		4
        /*0020*/ 	.word	0x00000000
	.align		4
        /*0024*/ 	.word	0xfffffffc


//--------------------- .nv.constant4             --------------------------
	.section	.nv.constant4,"a",@progbits
	.align	8
	.align		8
.nv.constant4:
        /*0000*/ 	.dword	vprintf
	.align		8
        /*0008*/ 	.dword	$str
	.align		8
        /*0010*/ 	.dword	$str$1
	.align		8
        /*0018*/ 	.dword	$str$2
	.align		8
        /*0020*/ 	.dword	$str$3
	.align		8
        /*0028*/ 	.dword	$str$4


//--------------------- .text._Z24test_bit_shifting_kernelPK6__halfPS_ii --------------------------
	.section	.text._Z24test_bit_shifting_kernelPK6__halfPS_ii,"ax",@progbits
	.align	128
        .global         _Z24test_bit_shifting_kernelPK6__halfPS_ii
        .type           _Z24test_bit_shifting_kernelPK6__halfPS_ii,@function
        .size           _Z24test_bit_shifting_kernelPK6__halfPS_ii,(.L_x_7 - _Z24test_bit_shifting_kernelPK6__halfPS_ii)
        .other          _Z24test_bit_shifting_kernelPK6__halfPS_ii,@"STO_CUDA_ENTRY STV_DEFAULT"
_Z24test_bit_shifting_kernelPK6__halfPS_ii:
.text._Z24test_bit_shifting_kernelPK6__halfPS_ii:
[----:B------:R-:W0:Y:S01]  /*0000*/  LDC R1, c[0x0][0x37c] ;  /* 0x0000df00ff017b82 */ /* 0x000e220000000800 */
[----:B------:R-:W1:Y:S07]  /*0010*/  S2R R0, SR_CTAID.Y ;  /* 0x0000000000007919 */ /* 0x000e6e0000002600 */
[----:B------:R-:W2:Y:S01]  /*0020*/  S2UR UR5, SR_CTAID.X ;  /* 0x00000000000579c3 */ /* 0x000ea20000002500 */
[----:B------:R-:W3:Y:S01]  /*0030*/  LDCU UR4, c[0x0][0x2f8] ;  /* 0x00005f00ff0477ac */ /* 0x000ee20008000800 */
[----:B0-----:R-:W-:-:S06]  /*0040*/  VIADD R1, R1, 0xfffffff8 ;  /* 0xfffffff801017836 */ /* 0x001fcc0000000000 */
[----:B------:R-:W0:Y:S01]  /*0050*/  LDC.64 R2, c[0x0][0x390] ;  /* 0x0000e400ff027b82 */ /* 0x000e220000000a00 */
[----:B---3--:R-:W-:Y:S01]  /*0060*/  IADD3 R19, P1, PT, R1, UR4, RZ ;  /* 0x0000000401137c10 */ /* 0x008fe2000ff3e0ff */
[----:B--2---:R-:W-:Y:S01]  /*0070*/  USHF.L.U32 UR38, UR5, 0x4, URZ ;  /* 0x0000000405267899 */ /* 0x004fe200080006ff */
[----:B-1----:R-:W-:-:S05]  /*0080*/  IMAD.SHL.U32 R26, R0, 0x10, RZ ;  /* 0x00000010001a7824 */ /* 0x002fca00078e00ff */
[----:B0-----:R-:W-:-:S04]  /*0090*/  ISETP.GE.AND P0, PT, R26, R3, PT ;  /* 0x000000031a00720c */ /* 0x001fc80003f06270 */
[----:B------:R-:W-:-:S13]  /*00a0*/  ISETP.LE.OR P0, PT, R2, UR38, P0 ;  /* 0x0000002602007c0c */ /* 0x000fda0008703670 */
[----:B------:R-:W-:Y:S05]  /*00b0*/  @P0 EXIT ;  /* 0x000000000000094d */ /* 0x000fea0003800000 */
[----:B------:R-:W0:Y:S01]  /*00c0*/  S2R R5, SR_LANEID ;  /* 0x0000000000057919 */ /* 0x000e220000000000 */
[----:B------:R-:W1:Y:S01]  /*00d0*/  LDC.64 R10, c[0x0][0x380] ;  /* 0x0000e000ff0a7b82 */ /* 0x000e620000000a00 */
[----:B------:R-:W-:Y:S01]  /*00e0*/  IMAD R9, R2, UR38, RZ ;  /* 0x0000002602097c24 */ /* 0x000fe2000f8e02ff */
[----:B------:R-:W-:Y:S01]  /*00f0*/  SHF.R.U32.HI R7, RZ, 0x1, R2 ;  /* 0x00000001ff077819 */ /* 0x000fe20000011602 */
[----:B------:R-:W-:Y:S01]  /*0100*/  IMAD.MOV.U32 R3, RZ, RZ, RZ ;  /* 0x000000ffff037224 */ /* 0x000fe200078e00ff */
[----:B------:R-:W2:Y:S02]  /*0110*/  LDCU.64 UR36, c[0x0][0x358] ;  /* 0x00006b00ff2477ac */ /* 0x000ea40008000a00 */
[----:B------:R-:W-:-:S05]  /*0120*/  IADD3 R9, P0, PT, R9, R26, RZ ;  /* 0x0000001a09097210 */ /* 0x000fca0007f1e0ff */
[----:B------:R-:W-:Y:S01]  /*0130*/  IMAD.X R4, RZ, RZ, RZ, P0 ;  /* 0x000000ffff047224 */ /* 0x000fe200000e06ff */
[----:B0-----:R-:W-:Y:S02]  /*0140*/  LOP3.LUT R2, R5, 0x3, RZ, 0xc0, !PT ;  /* 0x0000000305027812 */ /* 0x001fe400078ec0ff */
[----:B------:R-:W-:-:S05]  /*0150*/  SHF.R.U32.HI R5, RZ, 0x2, R5 ;  /* 0x00000002ff057819 */ /* 0x000fca0000011605 */
[----:B------:R-:W-:Y:S01]  /*0160*/  IMAD.WIDE.U32 R2, R5, R7, R2 ;  /* 0x0000000705027225 */ /* 0x000fe200078e0002 */
[----:B-1----:R-:W-:-:S04]  /*0170*/  LEA R5, P0, R9, R10, 0x1 ;  /* 0x0000000a09057211 */ /* 0x002fc800078008ff */
[----:B------:R-:W-:Y:S02]  /*0180*/  LEA.HI.X R9, R9, R11, R4, 0x1, P0 ;  /* 0x0000000b09097211 */ /* 0x000fe400000f0c04 */
[----:B------:R-:W-:-:S04]  /*0190*/  LEA R4, P0, R2, R5, 0x2 ;  /* 0x0000000502047211 */ /* 0x000fc800078010ff */
[----:B------:R-:W-:-:S03]  /*01a0*/  LEA.HI.X R5, R2, R9, R3, 0x2, P0 ;  /* 0x0000000902057211 */ /* 0x000fc600000f1403 */
[----:B------:R-:W-:Y:S02]  /*01b0*/  IMAD.WIDE.U32 R2, R7, 0x20, R4 ;  /* 0x0000002007027825 */ /* 0x000fe400078e0004 */
[----:B--2---:R0:W5:Y:S04]  /*01c0*/  LDG.E R24, desc[UR36][R4.64] ;  /* 0x0000002404187981 */ /* 0x004168000c1e1900 */
[----:B------:R0:W5:Y:S04]  /*01d0*/  LDG.E R18, desc[UR36][R4.64+0x10] ;  /* 0x0000102404127981 */ /* 0x000168000c1e1900 */
[----:B------:R0:W5:Y:S04]  /*01e0*/  LDG.E R23, desc[UR36][R2.64] ;  /* 0x0000002402177981 */ /* 0x000168000c1e1900 */
[----:B------:R0:W5:Y:S01]  /*01f0*/  LDG.E R22, desc[UR36][R2.64+0x10] ;  /* 0x0000102402167981 */ /* 0x000162000c1e1900 */
[----:B------:R-:W1:Y:S01]  /*0200*/  LDCU UR4, c[0x0][0x2fc] ;  /* 0x00005f80ff0477ac */ /* 0x000e620008000800 */
[----:B------:R-:W-:Y:S01]  /*0210*/  BSSY.RECONVERGENT B6, `(.L_x_0) ;  /* 0x0000033000067945 */ /* 0x000fe20003800200 */
[----:B------:R-:W2:Y:S01]  /*0220*/  S2R R7, SR_TID.X ;  /* 0x0000000000077919 */ /* 0x000ea20000002100 */
[----:B-1----:R-:W-:Y:S01]  /*0230*/  IMAD.X R17, RZ, RZ, UR4, P1 ;  /* 0x00000004ff117e24 */ /* 0x002fe200088e06ff */
[----:B--2---:R-:W-:-:S13]  /*0240*/  LOP3.LUT P0, RZ, R0, UR5, R7, 0xfe, !PT ;  /* 0x0000000500ff7c12 */ /* 0x004fda000f80fe07 */
[----:B0-----:R-:W-:Y:S05]  /*0250*/  @P0 BRA `(.L_x_1) ;  /* 0x0000000000b80947 */ /* 0x001fea0003800000 */
[----:B------:R-:W-:Y:S01]  /*0260*/  MOV R16, 0x0 ;  /* 0x0000000000107802 */ /* 0x000fe20000000f00 */
[----:B------:R-:W0:Y:S01]  /*0270*/  LDCU.64 UR4, c[0x4][0x8] ;  /* 0x01000100ff0477ac */ /* 0x000e220008000a00 */
[----:B------:R-:W-:Y:S02]  /*0280*/  CS2R R6, SRZ ;  /* 0x0000000000067805 */ /* 0x000fe4000001ff00 */
[----:B------:R1:W2:Y:S01]  /*0290*/  LDC.64 R2, c[0x4][R16] ;  /* 0x0100000010027b82 */ /* 0x0002a20000000a00 */
[----:B0-----:R-:W-:Y:S02]  /*02a0*/  IMAD.U32 R4, RZ, RZ, UR4 ;  /* 0x00000004ff047e24 */ /* 0x001fe4000f8e00ff */
[----:B-1----:R-:W-:-:S07]  /*02b0*/  IMAD.U32 R5, RZ, RZ, UR5 ;  /* 0x00000005ff057e24 */ /* 0x002fce000f8e00ff */
[----:B------:R-:W-:-:S07]  /*02c0*/  LEPC R20, `(.L_x_2) ;  /* 0x000000001014794e */ /* 0x000fce0000000000 */
[----:B--2--5:R-:W-:Y:S05]  /*02d0*/  CALL.ABS.NOINC R2 ;  /* 0x0000000002007343 */ /* 0x024fea0003c00000 */
.L_x_2:
[----:B------:R0:W-:Y:S01]  /*02e0*/  STL [R1], R18 ;  /* 0x0000001201007387 */ /* 0x0001e20000100800 */
[----:B------:R0:W1:Y:S01]  /*02f0*/  LDC.64 R2, c[0x4][R16] ;  /* 0x0100000010027b82 */ /* 0x0000620000000a00 */
[----:B------:R-:W2:Y:S01]  /*0300*/  LDCU.64 UR4, c[0x4][0x10] ;  /* 0x01000200ff0477ac */ /* 0x000ea20008000a00 */
[----:B------:R-:W-:Y:S02]  /*0310*/  IMAD.MOV.U32 R6, RZ, RZ, R19 ;  /* 0x000000ffff067224 */ /* 0x000fe400078e0013 */
[----:B------:R-:W-:Y:S01]  /*0320*/  IMAD.MOV.U32 R7, RZ, RZ, R17 ;  /* 0x000000ffff077224 */ /* 0x000fe200078e0011 */
[----:B--2---:R-:W-:Y:S01]  /*0330*/  MOV R4, UR4 ;  /* 0x0000000400047c02 */ /* 0x004fe20008000f00 */
[----:B0-----:R-:W-:-:S07]  /*0340*/  IMAD.U32 R5, RZ, RZ, UR5 ;  /* 0x00000005ff057e24 */ /* 0x001fce000f8e00ff */
[----:B------:R-:W-:-:S07]  /*0350*/  LEPC R20, `(.L_x_3) ;  /* 0x000000001014794e */ /* 0x000fce0000000000 */
[----:B-1----:R-:W-:Y:S05]  /*0360*/  CALL.ABS.NOINC R2 ;  /* 0x0000000002007343 */ /* 0x002fea0003c00000 */
.L_x_3:
[----:B------:R-:W-:Y:S01]  /*0370*/  HADD2.F32 R0, -RZ, R18.H1_H1 ;  /* 0x30000012ff007230 */ /* 0x000fe20000004100 */
[----:B------:R0:W1:Y:S01]  /*0380*/  LDC.64 R2, c[0x4][R16] ;  /* 0x0100000010027b82 */ /* 0x0000620000000a00 */
[----:B------:R-:W2:Y:S01]  /*0390*/  LDCU.64 UR4, c[0x4][0x18] ;  /* 0x01000300ff0477ac */ /* 0x000ea20008000a00 */
[----:B------:R-:W-:Y:S01]  /*03a0*/  MOV R6, R19 ;  /* 0x0000001300067202 */ /* 0x000fe20000000f00 */
[----:B------:R-:W3:Y:S01]  /*03b0*/  F2F.F64.F32 R8, R0 ;  /* 0x0000000000087310 */ /* 0x000ee20000201800 */
[----:B------:R-:W-:Y:S01]  /*03c0*/  IMAD.MOV.U32 R7, RZ, RZ, R17 ;  /* 0x000000ffff077224 */ /* 0x000fe200078e0011 */
[----:B---3--:R0:W-:Y:S01]  /*03d0*/  STL.64 [R1], R8 ;  /* 0x0000000801007387 */ /* 0x0081e20000100a00 */
[----:B--2---:R-:W-:Y:S02]  /*03e0*/  IMAD.U32 R4, RZ, RZ, UR4 ;  /* 0x00000004ff047e24 */ /* 0x004fe4000f8e00ff */
[----:B------:R-:W-:-:S07]  /*03f0*/  IMAD.U32 R5, RZ, RZ, UR5 ;  /* 0x00000005ff057e24 */ /* 0x000fce000f8e00ff */
[----:B------:R-:W-:-:S07]  /*0400*/  LEPC R20, `(.L_x_4) ;  /* 0x000000001014794e */ /* 0x000fce0000000000 */
[----:B01----:R-:W-:Y:S05]  /*0410*/  CALL.ABS.NOINC R2 ;  /* 0x0000000002007343 */ /* 0x003fea0003c00000 */
.L_x_4:
[----:B------:R-:W-:Y:S01]  /*0420*/  HADD2.F32 R0, -RZ, R18.H0_H0 ;  /* 0x20000012ff007230 */ /* 0x000fe20000004100 */
[----:B------:R0:W1:Y:S01]  /*0430*/  LDC.64 R2, c[0x4][R16] ;  /* 0x0100000010027b82 */ /* 0x0000620000000a00 */
[----:B------:R-:W2:Y:S01]  /*0440*/  LDCU.64 UR4, c[0x4][0x20] ;  /* 0x01000400ff0477ac */ /* 0x000ea20008000a00 */
[----:B------:R-:W-:Y:S01]  /*0450*/  IMAD.MOV.U32 R6, RZ, RZ, R19 ;  /* 0x000000ffff067224 */ /* 0x000fe200078e0013 */
[----:B------:R-:W3:Y:S01]  /*0460*/  F2F.F64.F32 R8, R0 ;  /* 0x0000000000087310 */ /* 0x000ee20000201800 */
[----:B------:R-:W-:Y:S01]  /*0470*/  IMAD.MOV.U32 R7, RZ, RZ, R17 ;  /* 0x000000ffff077224 */ /* 0x000fe200078e0011 */
[----:B---3--:R0:W-:Y:S01]  /*0480*/  STL.64 [R1], R8 ;  /* 0x0000000801007387 */ /* 0x0081e20000100a00 */
[----:B--2---:R-:W-:Y:S02]  /*0490*/  IMAD.U32 R4, RZ, RZ, UR4 ;  /* 0x00000004ff047e24 */ /* 0x004fe4000f8e00ff */
[----:B------:R-:W-:-:S07]  /*04a0*/  IMAD.U32 R5, RZ, RZ, UR5 ;  /* 0x00000005ff057e24 */ /* 0x000fce000f8e00ff */
[----:B------:R-:W-:-:S07]  /*04b0*/  LEPC R20, `(.L_x_5) ;  /* 0x000000001014794e */ /* 0x000fce0000000000 */
[----:B01----:R-:W-:Y:S05]  /*04c0*/  CALL.ABS.NOINC R2 ;  /* 0x0000000002007343 */ /* 0x003fea0003c00000 */
.L_x_5:
[----:B------:R-:W0:Y:S01]  /*04d0*/  LDC.64 R16, c[0x4][R16] ;  /* 0x0100000010107b82 */ /* 0x000e220000000a00 */
[----:B------:R-:W1:Y:S01]  /*04e0*/  LDCU.64 UR4, c[0x4][0x28] ;  /* 0x01000500ff0477ac */ /* 0x000e620008000a00 */
[----:B------:R-:W-:Y:S02]  /*04f0*/  CS2R R6, SRZ ;  /* 0x0000000000067805 */ /* 0x000fe4000001ff00 */
[----:B-1----:R-:W-:Y:S01]  /*0500*/  MOV R4, UR4 ;  /* 0x0000000400047c02 */ /* 0x002fe20008000f00 */
[----:B------:R-:W-:-:S07]  /*0510*/  IMAD.U32 R5, RZ, RZ, UR5 ;  /* 0x00000005ff057e24 */ /* 0x000fce000f8e00ff */
[----:B------:R-:W-:-:S07]  /*0520*/  LEPC R20, `(.L_x_1) ;  /* 0x000000001014794e */ /* 0x000fce0000000000 */
[----:B0-----:R-:W-:Y:S05]  /*0530*/  CALL.ABS.NOINC R16 ;  /* 0x0000000010007343 */ /* 0x001fea0003c00000 */
.L_x_1:
[----:B------:R-:W-:Y:S05]  /*0540*/  BSYNC.RECONVERGENT B6 ;  /* 0x0000000000067941 */ /* 0x000fea0003800200 */
.L_x_0:
[----:B------:R-:W0:Y:S01]  /*0550*/  S2R R2, SR_LANEID ;  /* 0x0000000000027919 */ /* 0x000e220000000000 */
[----:B------:R-:W1:Y:S01]  /*0560*/  LDC R7, c[0x0][0x394] ;  /* 0x0000e500ff077b82 */ /* 0x000e620000000800 */
[----:B------:R-:W2:Y:S01]  /*0570*/  LDCU.64 UR4, c[0x0][0x388] ;  /* 0x00007100ff0477ac */ /* 0x000ea20008000a00 */
[----:B------:R-:W-:Y:S02]  /*0580*/  IMAD.MOV.U32 R3, RZ, RZ, RZ ;  /* 0x000000ffff037224 */ /* 0x000fe400078e00ff */
[----:B-1----:R-:W-:Y:S01]  /*0590*/  IMAD R9, R7, UR38, RZ ;  /* 0x0000002607097c24 */ /* 0x002fe2000f8e02ff */
[----:B------:R-:W-:-:S04]  /*05a0*/  SHF.R.U32.HI R7, RZ, 0x1, R7 ;  /* 0x00000001ff077819 */ /* 0x000fc80000011607 */
[----:B------:R-:W-:Y:S02]  /*05b0*/  IADD3 R9, P0, PT, R9, R26, RZ ;  /* 0x0000001a09097210 */ /* 0x000fe40007f1e0ff */
[----:B0-----:R-:W-:Y:S02]  /*05c0*/  SHF.R.U32.HI R0, RZ, 0x2, R2 ;  /* 0x00000002ff007819 */ /* 0x001fe40000011602 */
[----:B------:R-:W-:-:S05]  /*05d0*/  LOP3.LUT R2, R2, 0x3, RZ, 0xc0, !PT ;  /* 0x0000000302027812 */ /* 0x000fca00078ec0ff */
[----:B------:R-:W-:-:S04]  /*05e0*/  IMAD.WIDE.U32 R2, R0, R7, R2 ;  /* 0x0000000700027225 */ /* 0x000fc800078e0002 */
[----:B------:R-:W-:Y:S01]  /*05f0*/  IMAD.X R0, RZ, RZ, RZ, P0 ;  /* 0x000000ffff007224 */ /* 0x000fe200000e06ff */
[----:B--2---:R-:W-:-:S04]  /*0600*/  LEA R5, P0, R9, UR4, 0x1 ;  /* 0x0000000409057c11 */ /* 0x004fc8000f8008ff */
[----:B------:R-:W-:Y:S01]  /*0610*/  LEA.HI.X R9, R9, UR5, R0, 0x1, P0 ;  /* 0x0000000509097c11 */ /* 0x000fe200080f0c00 */
[----:B------:R-:W-:Y:S05]  /*0620*/  WARPSYNC.ALL ;  /* 0x0000000000007948 */ /* 0x000fea0003800000 */
[----:B------:R-:W-:-:S04]  /*0630*/  LEA R4, P0, R2, R5, 0x2 ;  /* 0x0000000502047211 */ /* 0x000fc800078010ff */
[----:B------:R-:W-:-:S03]  /*0640*/  LEA.HI.X R5, R2, R9, R3, 0x2, P0 ;  /* 0x0000000902057211 */ /* 0x000fc600000f1403 */
[----:B------:R-:W-:Y:S02]  /*0650*/  IMAD.WIDE.U32 R2, R7, 0x20, R4 ;  /* 0x0000002007027825 */ /* 0x000fe400078e0004 */
[----:B-----5:R-:W-:Y:S04]  /*0660*/  STG.E desc[UR36][R4.64], R24 ;  /* 0x0000001804007986 */ /* 0x020fe8000c101924 */
[----:B------:R-:W-:Y:S04]  /*0670*/  STG.E desc[UR36][R2.64], R23 ;  /* 0x0000001702007986 */ /* 0x000fe8000c101924 */
[----:B------:R-:W-:Y:S04]  /*0680*/  STG.E desc[UR36][R4.64+0x10], R18 ;  /* 0x0000101204007986 */ /* 0x000fe8000c101924 */
[----:B------:R-:W-:Y:S01]  /*0690*/  STG.E desc[UR36][R2.64+0x10], R22 ;  /* 0x0000101602007986 */ /* 0x000fe2000c101924 */
[----:B------:R-:W-:Y:S05]  /*06a0*/  EXIT ;  /* 0x000000000000794d */ /* 0x000fea0003800000 */
.L_x_6:
[----:B------:R-:W-:-:S00]  /*06b0*/  BRA `(.L_x_6) ;  /* 0xfffffffc00fc7947 */ /* 0x000fc0000383ffff */
[----:B------:R-:W-:-:S00]  /*06c0*/  NOP ;  /* 0x0000000000007918 */ /* 0x000fc00000000000 */
        /* <DEDUP_REMOVED lines=11> */
.L_x_7:


//--------------------- .nv.global.init           --------------------------
	.section	.nv.global.init,"aw",@progbits
.nv.global.init:
	.type		$str$1,@object
	.size		$str$1,($str - $str$1)
$str$1:
        /*0000*/ 	.byte	0x56, 0x61, 0x6c, 0x65, 0x75, 0x72, 0x20, 0x45, 0x6e, 0x74, 0x69, 0x65, 0x72, 0x65, 0x20, 0x4f
        /*0010*/ 	.byte	0x62, 0x73, 0x65, 0x72, 0x76, 0x65, 0x65, 0x3a, 0x20, 0x25, 0x75, 0x0a, 0x00
	.type		$str,@object
	.size		$str,($str$4 - $str)
$str:
        /*001d*/ 	.byte	0x2d, 0x2d, 0x2d, 0x20, 0x43, 0x6f, 0x6e, 0x74, 0x72, 0x65, 0x2d, 0x49, 0x6e, 0x74, 0x65, 0x72
        /*002d*/ 	.byte	0x72, 0x6f, 0x67, 0x61, 0x74, 0x6f, 0x69, 0x72, 0x65, 0x20, 0x54, 0x68, 0x72, 0x65, 0x61, 0x64
        /*003d*/ 	.byte	0x20, 0x30, 0x20, 0x2d, 0x2d, 0x2d, 0x0a, 0x00
	.type		$str$4,@object
	.size		$str$4,($str$2 - $str$4)
$str$4:
        /*0045*/ 	.byte	0x2d, 0x2d, 0x2d, 0x2d, 0x2d, 0x2d, 0x2d, 0x2d, 0x2d, 0x2d, 0x2d, 0x2d, 0x2d, 0x2d, 0x2d, 0x2d
        /*0055*/ 	.byte	0x2d, 0x2d, 0x2d, 0x2d, 0x2d, 0x2d, 0x2d, 0x2d, 0x2d, 0x2d, 0x2d, 0x2d, 0x2d, 0x2d, 0x2d, 0x2d
        /*0065*/ 	.byte	0x2d, 0x2d, 0x2d, 0x2d, 0x2d, 0x2d, 0x2d, 0x0a, 0x00
	.type		$str$2,@object
	.size		$str$2,($str$3 - $str$2)
$str$2:
        /*006e*/ 	.byte	0x42, 0x69, 0x74, 0x73, 0x20, 0x48, 0x61, 0x75, 0x74, 0x73, 0x20, 0x28, 0x73, 0x68, 0x69, 0x66
        /*007e*/ 	.byte	0x74, 0x65, 0x29, 0x20, 0x20, 0x20, 0x2d, 0x3e, 0x20, 0x56, 0x61, 0x6c, 0x65, 0x75, 0x72, 0x20
        /*008e*/ 	.byte	0x46, 0x6c, 0x6f, 0x74, 0x74, 0x61, 0x6e, 0x74, 0x65, 0x3a, 0x20, 0x25, 0x66, 0x0a, 0x00
	.type		$str$3,@object
	.size		$str$3,(.L_3 - $str$3)
$str$3:
        /*009d*/ 	.byte	0x42, 0x69, 0x74, 0x73, 0x20, 0x42, 0x61, 0x73, 0x20, 0x20, 0x20, 0x20, 0x20, 0x20, 0x20, 0x20
        /*00ad*/ 	.byte	0x20, 0x20, 0x20, 0x20, 0x20, 0x20, 0x2d, 0x3e, 0x20, 0x56, 0x61, 0x6c, 0x65, 0x75, 0x72, 0x20
        /*00bd*/ 	.byte	0x46, 0x6c, 0x6f, 0x74, 0x74, 0x61, 0x6e, 0x74, 0x65, 0x3a, 0x20, 0x25, 0x66, 0x0a, 0x00
.L_3:


//--------------------- .nv.shared.reserved.0     --------------------------
	.section	.nv.shared.reserved.0,"aw",@nobits
	.weak		__nv_reservedSMEM_offset_0_alias
	.size		__nv_reservedSMEM_offset_0_alias, 0, 64
	.other		__nv_reservedSMEM_offset_0_alias,@"STO_CUDA_RESERVED_SHARED STV_DEFAULT"
__nv_reservedSMEM_offset_0_alias:
	.zero		0
	.zero		64


//--------------------- .nv.constant0._Z24test_bit_shifting_kernelPK6__halfPS_ii --------------------------
	.section	.nv.constant0._Z24test_bit_shifting_kernelPK6__halfPS_ii,"a",@progbits
	.sectionflags	@""
	.align	4
.nv.constant0._Z24test_bit_shifting_kernelPK6__halfPS_ii:
	.zero		920


//--------------------- SYMBOLS --------------------------

	.type		.nv.reservedSmem.offset0,@object
	.size		.nv.reservedSmem.offset0,0x4
	.type		vprintf,@function
